//
// Generated by NVIDIA NVVM Compiler
//
// Compiler Build ID: CL-36424714
// Cuda compilation tools, release 13.0, V13.0.88
// Based on NVVM 20.0.0
//

.version 9.0
.target sm_100
.address_size 64

	// .globl	_Z25ComputeVertexDegreeKernelPK4int3iPi

.visible .entry _Z25ComputeVertexDegreeKernelPK4int3iPi(
	.param .u64 .ptr .align 1 _Z25ComputeVertexDegreeKernelPK4int3iPi_param_0,
	.param .u32 _Z25ComputeVertexDegreeKernelPK4int3iPi_param_1,
	.param .u64 .ptr .align 1 _Z25ComputeVertexDegreeKernelPK4int3iPi_param_2
)
{
	.reg .pred 	%p<2>;
	.reg .b32 	%r<12>;
	.reg .b64 	%rd<13>;

	ld.param.u64 	%rd1, [_Z25ComputeVertexDegreeKernelPK4int3iPi_param_0];
	ld.param.u32 	%r2, [_Z25ComputeVertexDegreeKernelPK4int3iPi_param_1];
	ld.param.u64 	%rd2, [_Z25ComputeVertexDegreeKernelPK4int3iPi_param_2];
	mov.u32 	%r3, %ctaid.x;
	mov.u32 	%r4, %ntid.x;
	mov.u32 	%r5, %tid.x;
	mad.lo.s32 	%r1, %r3, %r4, %r5;
	setp.ge.s32 	%p1, %r1, %r2;
	@%p1 bra 	$L__BB0_2;
	cvta.to.global.u64 	%rd3, %rd1;
	cvta.to.global.u64 	%rd4, %rd2;
	mul.wide.s32 	%rd5, %r1, 12;
	add.s64 	%rd6, %rd3, %rd5;
	ld.global.u32 	%r6, [%rd6];
	ld.global.u32 	%r7, [%rd6+4];
	ld.global.u32 	%r8, [%rd6+8];
	mul.wide.s32 	%rd7, %r6, 4;
	add.s64 	%rd8, %rd4, %rd7;
	atom.global.add.u32 	%r9, [%rd8], 2;
	mul.wide.s32 	%rd9, %r7, 4;
	add.s64 	%rd10, %rd4, %rd9;
	atom.global.add.u32 	%r10, [%rd10], 2;
	mul.wide.s32 	%rd11, %r8, 4;
	add.s64 	%rd12, %rd4, %rd11;
	atom.global.add.u32 	%r11, [%rd12], 2;
$L__BB0_2:
	ret;

}
	// .globl	_Z19BuildEdgeListKernelPK4int3iPKiPiS4_
.visible .entry _Z19BuildEdgeListKernelPK4int3iPKiPiS4_(
	.param .u64 .ptr .align 1 _Z19BuildEdgeListKernelPK4int3iPKiPiS4__param_0,
	.param .u32 _Z19BuildEdgeListKernelPK4int3iPKiPiS4__param_1,
	.param .u64 .ptr .align 1 _Z19BuildEdgeListKernelPK4int3iPKiPiS4__param_2,
	.param .u64 .ptr .align 1 _Z19BuildEdgeListKernelPK4int3iPKiPiS4__param_3,
	.param .u64 .ptr .align 1 _Z19BuildEdgeListKernelPK4int3iPKiPiS4__param_4
)
{
	.reg .pred 	%p<2>;
	.reg .b32 	%r<27>;
	.reg .b64 	%rd<32>;

	ld.param.u64 	%rd1, [_Z19BuildEdgeListKernelPK4int3iPKiPiS4__param_0];
	ld.param.u32 	%r2, [_Z19BuildEdgeListKernelPK4int3iPKiPiS4__param_1];
	ld.param.u64 	%rd2, [_Z19BuildEdgeListKernelPK4int3iPKiPiS4__param_2];
	ld.param.u64 	%rd3, [_Z19BuildEdgeListKernelPK4int3iPKiPiS4__param_3];
	ld.param.u64 	%rd4, [_Z19BuildEdgeListKernelPK4int3iPKiPiS4__param_4];
	mov.u32 	%r3, %ctaid.x;
	mov.u32 	%r4, %ntid.x;
	mov.u32 	%r5, %tid.x;
	mad.lo.s32 	%r1, %r3, %r4, %r5;
	setp.ge.s32 	%p1, %r1, %r2;
	@%p1 bra 	$L__BB1_2;
	cvta.to.global.u64 	%rd5, %rd1;
	cvta.to.global.u64 	%rd6, %rd4;
	cvta.to.global.u64 	%rd7, %rd2;
	cvta.to.global.u64 	%rd8, %rd3;
	mul.wide.s32 	%rd9, %r1, 12;
	add.s64 	%rd10, %rd5, %rd9;
	ld.global.u32 	%r6, [%rd10];
	ld.global.u32 	%r7, [%rd10+4];
	ld.global.u32 	%r8, [%rd10+8];
	mul.wide.s32 	%rd11, %r6, 4;
	add.s64 	%rd12, %rd6, %rd11;
	atom.global.add.u32 	%r9, [%rd12], 1;
	add.s64 	%rd13, %rd7, %rd11;
	ld.global.u32 	%r10, [%rd13];
	add.s32 	%r11, %r10, %r9;
	mul.wide.s32 	%rd14, %r11, 4;
	add.s64 	%rd15, %rd8, %rd14;
	st.global.u32 	[%rd15], %r7;
	mul.wide.s32 	%rd16, %r7, 4;
	add.s64 	%rd17, %rd6, %rd16;
	atom.global.add.u32 	%r12, [%rd17], 1;
	add.s64 	%rd18, %rd7, %rd16;
	ld.global.u32 	%r13, [%rd18];
	add.s32 	%r14, %r13, %r12;
	mul.wide.s32 	%rd19, %r14, 4;
	add.s64 	%rd20, %rd8, %rd19;
	st.global.u32 	[%rd20], %r6;
	atom.global.add.u32 	%r15, [%rd17], 1;
	ld.global.u32 	%r16, [%rd18];
	add.s32 	%r17, %r16, %r15;
	mul.wide.s32 	%rd21, %r17, 4;
	add.s64 	%rd22, %rd8, %rd21;
	st.global.u32 	[%rd22], %r8;
	mul.wide.s32 	%rd23, %r8, 4;
	add.s64 	%rd24, %rd6, %rd23;
	atom.global.add.u32 	%r18, [%rd24], 1;
	add.s64 	%rd25, %rd7, %rd23;
	ld.global.u32 	%r19, [%rd25];
	add.s32 	%r20, %r19, %r18;
	mul.wide.s32 	%rd26, %r20, 4;
	add.s64 	%rd27, %rd8, %rd26;
	st.global.u32 	[%rd27], %r7;
	atom.global.add.u32 	%r21, [%rd24], 1;
	ld.global.u32 	%r22, [%rd25];
	add.s32 	%r23, %r22, %r21;
	mul.wide.s32 	%rd28, %r23, 4;
	add.s64 	%rd29, %rd8, %rd28;
	st.global.u32 	[%rd29], %r6;
	atom.global.add.u32 	%r24, [%rd12], 1;
	ld.global.u32 	%r25, [%rd13];
	add.s32 	%r26, %r25, %r24;
	mul.wide.s32 	%rd30, %r26, 4;
	add.s64 	%rd31, %rd8, %rd30;
	st.global.u32 	[%rd31], %r8;
$L__BB1_2:
	ret;

}
	// .globl	_Z26RemoveDuplicateEdgesKernelPiPKiiS_
.visible .entry _Z26RemoveDuplicateEdgesKernelPiPKiiS_(
	.param .u64 .ptr .align 1 _Z26RemoveDuplicateEdgesKernelPiPKiiS__param_0,
	.param .u64 .ptr .align 1 _Z26RemoveDuplicateEdgesKernelPiPKiiS__param_1,
	.param .u32 _Z26RemoveDuplicateEdgesKernelPiPKiiS__param_2,
	.param .u64 .ptr .align 1 _Z26RemoveDuplicateEdgesKernelPiPKiiS__param_3
)
{
	.reg .pred 	%p<27>;
	.reg .b32 	%r<133>;
	.reg .b64 	%rd<40>;

	ld.param.u64 	%rd12, [_Z26RemoveDuplicateEdgesKernelPiPKiiS__param_0];
	ld.param.u64 	%rd11, [_Z26RemoveDuplicateEdgesKernelPiPKiiS__param_1];
	ld.param.u32 	%r87, [_Z26RemoveDuplicateEdgesKernelPiPKiiS__param_2];
	ld.param.u64 	%rd13, [_Z26RemoveDuplicateEdgesKernelPiPKiiS__param_3];
	cvta.to.global.u64 	%rd1, %rd13;
	cvta.to.global.u64 	%rd2, %rd12;
	mov.u32 	%r88, %ctaid.x;
	mov.u32 	%r89, %ntid.x;
	mov.u32 	%r90, %tid.x;
	mad.lo.s32 	%r1, %r88, %r89, %r90;
	setp.ge.s32 	%p1, %r1, %r87;
	@%p1 bra 	$L__BB2_45;
	cvta.to.global.u64 	%rd14, %rd11;
	mul.wide.s32 	%rd15, %r1, 4;
	add.s64 	%rd16, %rd14, %rd15;
	ld.global.u32 	%r2, [%rd16];
	ld.global.u32 	%r3, [%rd16+4];
	sub.s32 	%r4, %r3, %r2;
	setp.eq.s32 	%p2, %r4, 0;
	@%p2 bra 	$L__BB2_46;
	add.s32 	%r5, %r4, -1;
	setp.lt.s32 	%p3, %r4, 2;
	@%p3 bra 	$L__BB2_26;
	add.s32 	%r6, %r3, -2;
	add.s64 	%rd3, %rd2, 8;
	cvt.s64.s32 	%rd4, %r2;
	mov.b32 	%r100, 0;
$L__BB2_4:
	sub.s32 	%r92, %r5, %r100;
	add.s32 	%r8, %r2, %r100;
	add.s32 	%r9, %r100, 1;
	mul.wide.s32 	%rd17, %r8, 4;
	add.s64 	%rd5, %rd2, %rd17;
	and.b32  	%r10, %r92, 3;
	setp.eq.s32 	%p4, %r10, 0;
	mov.u32 	%r103, %r9;
	@%p4 bra 	$L__BB2_14;
	ld.global.u32 	%r102, [%rd5];
	cvt.u64.u32 	%rd18, %r100;
	add.s64 	%rd19, %rd18, %rd4;
	shl.b64 	%rd20, %rd19, 2;
	add.s64 	%rd6, %rd2, %rd20;
	ld.global.u32 	%r12, [%rd6+4];
	setp.le.s32 	%p5, %r102, %r12;
	@%p5 bra 	$L__BB2_7;
	st.global.u32 	[%rd5], %r12;
	st.global.u32 	[%rd6+4], %r102;
	mov.u32 	%r102, %r12;
$L__BB2_7:
	add.s32 	%r103, %r100, 2;
	setp.eq.s32 	%p6, %r10, 1;
	@%p6 bra 	$L__BB2_14;
	ld.global.u32 	%r15, [%rd6+8];
	setp.le.s32 	%p7, %r102, %r15;
	@%p7 bra 	$L__BB2_10;
	st.global.u32 	[%rd5], %r15;
	st.global.u32 	[%rd6+8], %r102;
	mov.u32 	%r102, %r15;
$L__BB2_10:
	add.s32 	%r103, %r100, 3;
	setp.eq.s32 	%p8, %r10, 2;
	@%p8 bra 	$L__BB2_14;
	ld.global.u32 	%r18, [%rd6+12];
	setp.le.s32 	%p9, %r102, %r18;
	@%p9 bra 	$L__BB2_13;
	st.global.u32 	[%rd5], %r18;
	st.global.u32 	[%rd6+12], %r102;
$L__BB2_13:
	add.s32 	%r103, %r100, 4;
$L__BB2_14:
	sub.s32 	%r93, %r6, %r8;
	setp.lt.u32 	%p10, %r93, 3;
	@%p10 bra 	$L__BB2_25;
	add.s32 	%r104, %r2, %r103;
$L__BB2_16:
	mul.wide.s32 	%rd21, %r104, 4;
	add.s64 	%rd7, %rd3, %rd21;
	ld.global.u32 	%r107, [%rd5];
	ld.global.u32 	%r25, [%rd7+-8];
	setp.le.s32 	%p11, %r107, %r25;
	@%p11 bra 	$L__BB2_18;
	st.global.u32 	[%rd5], %r25;
	st.global.u32 	[%rd7+-8], %r107;
	ld.global.u32 	%r107, [%rd5];
$L__BB2_18:
	ld.global.u32 	%r28, [%rd7+-4];
	setp.le.s32 	%p12, %r107, %r28;
	@%p12 bra 	$L__BB2_20;
	st.global.u32 	[%rd5], %r28;
	st.global.u32 	[%rd7+-4], %r107;
	ld.global.u32 	%r107, [%rd5];
$L__BB2_20:
	ld.global.u32 	%r31, [%rd7];
	setp.le.s32 	%p13, %r107, %r31;
	@%p13 bra 	$L__BB2_22;
	st.global.u32 	[%rd5], %r31;
	st.global.u32 	[%rd7], %r107;
	ld.global.u32 	%r107, [%rd5];
$L__BB2_22:
	ld.global.u32 	%r34, [%rd7+4];
	setp.le.s32 	%p14, %r107, %r34;
	@%p14 bra 	$L__BB2_24;
	st.global.u32 	[%rd5], %r34;
	st.global.u32 	[%rd7+4], %r107;
$L__BB2_24:
	add.s32 	%r103, %r103, 4;
	add.s32 	%r104, %r104, 4;
	setp.lt.s32 	%p15, %r103, %r4;
	@%p15 bra 	$L__BB2_16;
$L__BB2_25:
	setp.ne.s32 	%p16, %r9, %r5;
	mov.u32 	%r100, %r9;
	@%p16 bra 	$L__BB2_4;
$L__BB2_26:
	add.s32 	%r111, %r2, 1;
	setp.ge.s32 	%p17, %r111, %r3;
	mov.u32 	%r124, %r2;
	@%p17 bra 	$L__BB2_44;
	mul.wide.s32 	%rd22, %r2, 4;
	add.s64 	%rd23, %rd2, %rd22;
	ld.global.u32 	%r125, [%rd23];
	and.b32  	%r39, %r5, 3;
	setp.eq.s32 	%p18, %r39, 0;
	mov.u32 	%r124, %r2;
	@%p18 bra 	$L__BB2_33;
	neg.s32 	%r109, %r39;
	mov.u32 	%r110, %r2;
	mov.u32 	%r124, %r2;
$L__BB2_29:
	.pragma "nounroll";
	mul.wide.s32 	%rd24, %r111, 4;
	add.s64 	%rd8, %rd2, %rd24;
	ld.global.u32 	%r46, [%rd8];
	setp.eq.s32 	%p19, %r46, %r125;
	@%p19 bra 	$L__BB2_31;
	add.s32 	%r47, %r124, 1;
	mul.wide.s32 	%rd25, %r124, 4;
	add.s64 	%rd26, %rd2, %rd25;
	st.global.u32 	[%rd26+4], %r46;
	ld.global.u32 	%r125, [%rd8];
	mov.u32 	%r124, %r47;
$L__BB2_31:
	add.s32 	%r111, %r111, 1;
	add.s32 	%r110, %r110, 1;
	add.s32 	%r109, %r109, 1;
	setp.ne.s32 	%p20, %r109, 0;
	@%p20 bra 	$L__BB2_29;
	add.s32 	%r111, %r110, 1;
$L__BB2_33:
	add.s32 	%r96, %r4, -2;
	setp.lt.u32 	%p21, %r96, 3;
	@%p21 bra 	$L__BB2_44;
	sub.s32 	%r120, %r111, %r3;
	add.s64 	%rd9, %rd2, 8;
$L__BB2_35:
	mul.wide.s32 	%rd27, %r111, 4;
	add.s64 	%rd10, %rd9, %rd27;
	ld.global.u32 	%r64, [%rd10+-8];
	setp.eq.s32 	%p22, %r64, %r125;
	@%p22 bra 	$L__BB2_37;
	add.s32 	%r65, %r124, 1;
	mul.wide.s32 	%rd28, %r124, 4;
	add.s64 	%rd29, %rd2, %rd28;
	st.global.u32 	[%rd29+4], %r64;
	ld.global.u32 	%r125, [%rd10+-8];
	mov.u32 	%r124, %r65;
$L__BB2_37:
	ld.global.u32 	%r69, [%rd10+-4];
	setp.eq.s32 	%p23, %r69, %r125;
	@%p23 bra 	$L__BB2_39;
	add.s32 	%r70, %r124, 1;
	mul.wide.s32 	%rd30, %r124, 4;
	add.s64 	%rd31, %rd2, %rd30;
	st.global.u32 	[%rd31+4], %r69;
	ld.global.u32 	%r125, [%rd10+-4];
	mov.u32 	%r124, %r70;
$L__BB2_39:
	ld.global.u32 	%r74, [%rd10];
	setp.eq.s32 	%p24, %r74, %r125;
	@%p24 bra 	$L__BB2_41;
	add.s32 	%r75, %r124, 1;
	mul.wide.s32 	%rd32, %r124, 4;
	add.s64 	%rd33, %rd2, %rd32;
	st.global.u32 	[%rd33+4], %r74;
	ld.global.u32 	%r125, [%rd10];
	mov.u32 	%r124, %r75;
$L__BB2_41:
	ld.global.u32 	%r79, [%rd10+4];
	setp.eq.s32 	%p25, %r79, %r125;
	@%p25 bra 	$L__BB2_43;
	add.s32 	%r80, %r124, 1;
	mul.wide.s32 	%rd34, %r124, 4;
	add.s64 	%rd35, %rd2, %rd34;
	st.global.u32 	[%rd35+4], %r79;
	ld.global.u32 	%r125, [%rd10+4];
	mov.u32 	%r124, %r80;
$L__BB2_43:
	add.s32 	%r111, %r111, 4;
	add.s32 	%r120, %r120, 4;
	setp.ne.s32 	%p26, %r120, 0;
	@%p26 bra 	$L__BB2_35;
$L__BB2_44:
	sub.s32 	%r97, %r124, %r2;
	add.s32 	%r98, %r97, 1;
	add.s64 	%rd37, %rd1, %rd15;
	st.global.u32 	[%rd37], %r98;
$L__BB2_45:
	ret;
$L__BB2_46:
	add.s64 	%rd39, %rd1, %rd15;
	mov.b32 	%r99, 0;
	st.global.u32 	[%rd39], %r99;
	bra.uni 	$L__BB2_45;

}


// ===== COMPILED SASS (sm_100) =====

	.target	sm_100

	.elftype	@"ET_EXEC"


//--------------------- .note.nv.tkinfo           --------------------------
	.section	.note.nv.tkinfo,"",@"SHT_NOTE"
	.sectionflags	@"SHF_NOTE_NV_TKINFO"
	.tkinfo
        /*0018*/ 	.word	0x00000002
        /*0030*/ 	.string	""
        /*0030*/ 	.string	"ptxas"
        /*0030*/ 	.string	"Cuda compilation tools, release 13.0, V13.0.88"
        /*0030*/ 	.string	"Build cuda_13.0.r13.0/compiler.36424714_0"
        /*0030*/ 	.string	"-arch sm_100 -m 64 "



//--------------------- .note.nv.cuinfo           --------------------------
	.section	.note.nv.cuinfo,"",@"SHT_NOTE"
	.sectionflags	@"SHF_NOTE_NV_CUINFO"
        /*0018*/ 	.short	0x0002
        /*001a*/ 	.short	0x0064
        /*001c*/ 	.short	0x0082
	.zero		2


//--------------------- .nv.info                  --------------------------
	.section	.nv.info,"",@"SHT_CUDA_INFO"
	.align	4


	//----- nvinfo : EIATTR_REGCOUNT
	.align		4
        /*0000*/ 	.byte	0x04, 0x2f
        /*0002*/ 	.short	(.L_1 - .L_0)
	.align		4
.L_0:
        /*0004*/ 	.word	index@(_Z25ComputeVertexDegreeKernelPK4int3iPi)
        /*0008*/ 	.word	0x00000010


	//----- nvinfo : EIATTR_FRAME_SIZE
	.align		4
.L_1:
        /*000c*/ 	.byte	0x04, 0x11
        /*000e*/ 	.short	(.L_3 - .L_2)
	.align		4
.L_2:
        /*0010*/ 	.word	index@(_Z25ComputeVertexDegreeKernelPK4int3iPi)
        /*0014*/ 	.word	0x00000000


	//----- nvinfo : EIATTR_REGCOUNT
	.align		4
.L_3:
        /*0018*/ 	.byte	0x04, 0x2f
        /*001a*/ 	.short	(.L_5 - .L_4)
	.align		4
.L_4:
        /*001c*/ 	.word	index@(_Z19BuildEdgeListKernelPK4int3iPKiPiS4_)
        /*0020*/ 	.word	0x00000020


	//----- nvinfo : EIATTR_FRAME_SIZE
	.align		4
.L_5:
        /*0024*/ 	.byte	0x04, 0x11
        /*0026*/ 	.short	(.L_7 - .L_6)
	.align		4
.L_6:
        /*0028*/ 	.word	index@(_Z19BuildEdgeListKernelPK4int3iPKiPiS4_)
        /*002c*/ 	.word	0x00000000


	//----- nvinfo : EIATTR_REGCOUNT
	.align		4
.L_7:
        /*0030*/ 	.byte	0x04, 0x2f
        /*0032*/ 	.short	(.L_9 - .L_8)
	.align		4
.L_8:
        /*0034*/ 	.word	index@(_Z26RemoveDuplicateEdgesKernelPiPKiiS_)
        /*0038*/ 	.word	0x00000018


	//----- nvinfo : EIATTR_FRAME_SIZE
	.align		4
.L_9:
        /*003c*/ 	.byte	0x04, 0x11
        /*003e*/ 	.short	(.L_11 - .L_10)
	.align		4
.L_10:
        /*0040*/ 	.word	index@(_Z26RemoveDuplicateEdgesKernelPiPKiiS_)
        /*0044*/ 	.word	0x00000000


	//----- nvinfo : EIATTR_MIN_STACK_SIZE
	.align		4
.L_11:
        /*0048*/ 	.byte	0x04, 0x12
        /*004a*/ 	.short	(.L_13 - .L_12)
	.align		4
.L_12:
        /*004c*/ 	.word	index@(_Z26RemoveDuplicateEdgesKernelPiPKiiS_)
        /*0050*/ 	.word	0x00000000


	//----- nvinfo : EIATTR_MIN_STACK_SIZE
	.align		4
.L_13:
        /*0054*/ 	.byte	0x04, 0x12
        /*0056*/ 	.short	(.L_15 - .L_14)
	.align		4
.L_14:
        /*0058*/ 	.word	index@(_Z19BuildEdgeListKernelPK4int3iPKiPiS4_)
        /*005c*/ 	.word	0x00000000


	//----- nvinfo : EIATTR_MIN_STACK_SIZE
	.align		4
.L_15:
        /*0060*/ 	.byte	0x04, 0x12
        /*0062*/ 	.short	(.L_17 - .L_16)
	.align		4
.L_16:
        /*0064*/ 	.word	index@(_Z25ComputeVertexDegreeKernelPK4int3iPi)
        /*0068*/ 	.word	0x00000000
.L_17:


//--------------------- .nv.compat                --------------------------
	.section	.nv.compat,"",@"SHT_CUDA_COMPAT_INFO"
	.align	4
        /*0000*/ 	.byte	0x02, 0x09, 0x00, 0x00, 0x02, 0x02, 0x01, 0x00, 0x02, 0x05, 0x05, 0x00, 0x03, 0x07, 0x01, 0x01
        /*0010*/ 	.byte	0x02, 0x03, 0x00, 0x00, 0x02, 0x06, 0x01, 0x00, 0x04, 0x0b, 0x08, 0x00, 0x09, 0x00, 0x00, 0x00
        /*0020*/ 	.byte	0x00, 0x00, 0x00, 0x00


//--------------------- .nv.info._Z26RemoveDuplicateEdgesKernelPiPKiiS_ --------------------------
	.section	.nv.info._Z26RemoveDuplicateEdgesKernelPiPKiiS_,"",@"SHT_CUDA_INFO"
	.sectionflags	@""
	.align	4


	//----- nvinfo : EIATTR_CUDA_API_VERSION
	.align		4
        /*0000*/ 	.byte	0x04, 0x37
        /*0002*/ 	.short	(.L_19 - .L_18)
.L_18:
        /*0004*/ 	.word	0x00000082


	//----- nvinfo : EIATTR_KPARAM_INFO
	.align		4
.L_19:
        /*0008*/ 	.byte	0x04, 0x17
        /*000a*/ 	.short	(.L_21 - .L_20)
.L_20:
        /*000c*/ 	.word	0x00000000
        /*0010*/ 	.short	0x0003
        /*0012*/ 	.short	0x0018
        /*0014*/ 	.byte	0x00, 0xf5, 0x21, 0x00


	//----- nvinfo : EIATTR_KPARAM_INFO
	.align		4
.L_21:
        /*0018*/ 	.byte	0x04, 0x17
        /*001a*/ 	.short	(.L_23 - .L_22)
.L_22:
        /*001c*/ 	.word	0x00000000
        /*0020*/ 	.short	0x0002
        /*0022*/ 	.short	0x0010
        /*0024*/ 	.byte	0x00, 0xf0, 0x11, 0x00


	//----- nvinfo : EIATTR_KPARAM_INFO
	.align		4
.L_23:
        /*0028*/ 	.byte	0x04, 0x17
        /*002a*/ 	.short	(.L_25 - .L_24)
.L_24:
        /*002c*/ 	.word	0x00000000
        /*0030*/ 	.short	0x0001
        /*0032*/ 	.short	0x0008
        /*0034*/ 	.byte	0x00, 0xf5, 0x21, 0x00


	//----- nvinfo : EIATTR_KPARAM_INFO
	.align		4
.L_25:
        /*0038*/ 	.byte	0x04, 0x17
        /*003a*/ 	.short	(.L_27 - .L_26)
.L_26:
        /*003c*/ 	.word	0x00000000
        /*0040*/ 	.short	0x0000
        /*0042*/ 	.short	0x0000
        /*0044*/ 	.byte	0x00, 0xf5, 0x21, 0x00


	//----- nvinfo : EIATTR_SPARSE_MMA_MASK
	.align		4
.L_27:
        /*0048*/ 	.byte	0x03, 0x50
        /*004a*/ 	.short	0x0000


	//----- nvinfo : EIATTR_MAXREG_COUNT
	.align		4
        /*004c*/ 	.byte	0x03, 0x1b
        /*004e*/ 	.short	0x00ff


	//----- nvinfo : EIATTR_MERCURY_ISA_VERSION
	.align		4
        /*0050*/ 	.byte	0x03, 0x5f
        /*0052*/ 	.short	0x0101


	//----- nvinfo : EIATTR_VRC_CTA_INIT_COUNT
	.align		4
        /*0054*/ 	.byte	0x02, 0x4a
	.zero		1
	.zero		1


	//----- nvinfo : EIATTR_EXIT_INSTR_OFFSETS
	.align		4
        /*0058*/ 	.byte	0x04, 0x1c
        /*005a*/ 	.short	(.L_29 - .L_28)


	//   ....[0]....
.L_28:
        /*005c*/ 	.word	0x00000070


	//   ....[1]....
        /*0060*/ 	.word	0x00000ba0


	//   ....[2]....
        /*0064*/ 	.word	0x00000be0


	//----- nvinfo : EIATTR_CRS_STACK_SIZE
	.align		4
.L_29:
        /*0068*/ 	.byte	0x04, 0x1e
        /*006a*/ 	.short	(.L_31 - .L_30)
.L_30:
        /*006c*/ 	.word	0x00000000


	//----- nvinfo : EIATTR_CBANK_PARAM_SIZE
	.align		4
.L_31:
        /*0070*/ 	.byte	0x03, 0x19
        /*0072*/ 	.short	0x0020


	//----- nvinfo : EIATTR_PARAM_CBANK
	.align		4
        /*0074*/ 	.byte	0x04, 0x0a
        /*0076*/ 	.short	(.L_33 - .L_32)
	.align		4
.L_32:
        /*0078*/ 	.word	index@(.nv.constant0._Z26RemoveDuplicateEdgesKernelPiPKiiS_)
        /*007c*/ 	.short	0x0380
        /*007e*/ 	.short	0x0020


	//----- nvinfo : EIATTR_SW_WAR
	.align		4
.L_33:
        /*0080*/ 	.byte	0x04, 0x36
        /*0082*/ 	.short	(.L_35 - .L_34)
.L_34:
        /*0084*/ 	.word	0x00000008
.L_35:


//--------------------- .nv.info._Z19BuildEdgeListKernelPK4int3iPKiPiS4_ --------------------------
	.section	.nv.info._Z19BuildEdgeListKernelPK4int3iPKiPiS4_,"",@"SHT_CUDA_INFO"
	.sectionflags	@""
	.align	4


	//----- nvinfo : EIATTR_CUDA_API_VERSION
	.align		4
        /*0000*/ 	.byte	0x04, 0x37
        /*0002*/ 	.short	(.L_37 - .L_36)
.L_36:
        /*0004*/ 	.word	0x00000082


	//----- nvinfo : EIATTR_KPARAM_INFO
	.align		4
.L_37:
        /*0008*/ 	.byte	0x04, 0x17
        /*000a*/ 	.short	(.L_39 - .L_38)
.L_38:
        /*000c*/ 	.word	0x00000000
        /*0010*/ 	.short	0x0004
        /*0012*/ 	.short	0x0020
        /*0014*/ 	.byte	0x00, 0xf5, 0x21, 0x00


	//----- nvinfo : EIATTR_KPARAM_INFO
	.align		4
.L_39:
        /*0018*/ 	.byte	0x04, 0x17
        /*001a*/ 	.short	(.L_41 - .L_40)
.L_40:
        /*001c*/ 	.word	0x00000000
        /*0020*/ 	.short	0x0003
        /*0022*/ 	.short	0x0018
        /*0024*/ 	.byte	0x00, 0xf5, 0x21, 0x00


	//----- nvinfo : EIATTR_KPARAM_INFO
	.align		4
.L_41:
        /*0028*/ 	.byte	0x04, 0x17
        /*002a*/ 	.short	(.L_43 - .L_42)
.L_42:
        /*002c*/ 	.word	0x00000000
        /*0030*/ 	.short	0x0002
        /*0032*/ 	.short	0x0010
        /*0034*/ 	.byte	0x00, 0xf5, 0x21, 0x00


	//----- nvinfo : EIATTR_KPARAM_INFO
	.align		4
.L_43:
        /*0038*/ 	.byte	0x04, 0x17
        /*003a*/ 	.short	(.L_45 - .L_44)
.L_44:
        /*003c*/ 	.word	0x00000000
        /*0040*/ 	.short	0x0001
        /*0042*/ 	.short	0x0008
        /*0044*/ 	.byte	0x00, 0xf0, 0x11, 0x00


	//----- nvinfo : EIATTR_KPARAM_INFO
	.align		4
.L_45:
        /*0048*/ 	.byte	0x04, 0x17
        /*004a*/ 	.short	(.L_47 - .L_46)
.L_46:
        /*004c*/ 	.word	0x00000000
        /*0050*/ 	.short	0x0000
        /*0052*/ 	.short	0x0000
        /*0054*/ 	.byte	0x00, 0xf5, 0x21, 0x00


	//----- nvinfo : EIATTR_SPARSE_MMA_MASK
	.align		4
.L_47:
        /*0058*/ 	.byte	0x03, 0x50
        /*005a*/ 	.short	0x0000


	//----- nvinfo : EIATTR_MAXREG_COUNT
	.align		4
        /*005c*/ 	.byte	0x03, 0x1b
        /*005e*/ 	.short	0x00ff


	//----- nvinfo : EIATTR_MERCURY_ISA_VERSION
	.align		4
        /*0060*/ 	.byte	0x03, 0x5f
        /*0062*/ 	.short	0x0101


	//----- nvinfo : EIATTR_VRC_CTA_INIT_COUNT
	.align		4
        /*0064*/ 	.byte	0x02, 0x4a
	.zero		1
	.zero		1


	//----- nvinfo : EIATTR_EXIT_INSTR_OFFSETS
	.align		4
        /*0068*/ 	.byte	0x04, 0x1c
        /*006a*/ 	.short	(.L_49 - .L_48)


	//   ....[0]....
.L_48:
        /*006c*/ 	.word	0x00000070


	//   ....[1]....
        /*0070*/ 	.word	0x00000360


	//----- nvinfo : EIATTR_CBANK_PARAM_SIZE
	.align		4
.L_49:
        /*0074*/ 	.byte	0x03, 0x19
        /*0076*/ 	.short	0x0028


	//----- nvinfo : EIATTR_PARAM_CBANK
	.align		4
        /*0078*/ 	.byte	0x04, 0x0a
        /*007a*/ 	.short	(.L_51 - .L_50)
	.align		4
.L_50:
        /*007c*/ 	.word	index@(.nv.constant0._Z19BuildEdgeListKernelPK4int3iPKiPiS4_)
        /*0080*/ 	.short	0x0380
        /*0082*/ 	.short	0x0028


	//----- nvinfo : EIATTR_SW_WAR
	.align		4
.L_51:
        /*0084*/ 	.byte	0x04, 0x36
        /*0086*/ 	.short	(.L_53 - .L_52)
.L_52:
        /*0088*/ 	.word	0x00000008
.L_53:


//--------------------- .nv.info._Z25ComputeVertexDegreeKernelPK4int3iPi --------------------------
	.section	.nv.info._Z25ComputeVertexDegreeKernelPK4int3iPi,"",@"SHT_CUDA_INFO"
	.sectionflags	@""
	.align	4


	//----- nvinfo : EIATTR_CUDA_API_VERSION
	.align		4
        /*0000*/ 	.byte	0x04, 0x37
        /*0002*/ 	.short	(.L_55 - .L_54)
.L_54:
        /*0004*/ 	.word	0x00000082


	//----- nvinfo : EIATTR_KPARAM_INFO
	.align		4
.L_55:
        /*0008*/ 	.byte	0x04, 0x17
        /*000a*/ 	.short	(.L_57 - .L_56)
.L_56:
        /*000c*/ 	.word	0x00000000
        /*0010*/ 	.short	0x0002
        /*0012*/ 	.short	0x0010
        /*0014*/ 	.byte	0x00, 0xf5, 0x21, 0x00


	//----- nvinfo : EIATTR_KPARAM_INFO
	.align		4
.L_57:
        /*0018*/ 	.byte	0x04, 0x17
        /*001a*/ 	.short	(.L_59 - .L_58)
.L_58:
        /*001c*/ 	.word	0x00000000
        /*0020*/ 	.short	0x0001
        /*0022*/ 	.short	0x0008
        /*0024*/ 	.byte	0x00, 0xf0, 0x11, 0x00


	//----- nvinfo : EIATTR_KPARAM_INFO
	.align		4
.L_59:
        /*0028*/ 	.byte	0x04, 0x17
        /*002a*/ 	.short	(.L_61 - .L_60)
.L_60:
        /*002c*/ 	.word	0x00000000
        /*0030*/ 	.short	0x0000
        /*0032*/ 	.short	0x0000
        /*0034*/ 	.byte	0x00, 0xf5, 0x21, 0x00


	//----- nvinfo : EIATTR_SPARSE_MMA_MASK
	.align		4
.L_61:
        /*0038*/ 	.byte	0x03, 0x50
        /*003a*/ 	.short	0x0000


	//----- nvinfo : EIATTR_MAXREG_COUNT
	.align		4
        /*003c*/ 	.byte	0x03, 0x1b
        /*003e*/ 	.short	0x00ff


	//----- nvinfo : EIATTR_MERCURY_ISA_VERSION
	.align		4
        /*0040*/ 	.byte	0x03, 0x5f
        /*0042*/ 	.short	0x0101


	//----- nvinfo : EIATTR_VRC_CTA_INIT_COUNT
	.align		4
        /*0044*/ 	.byte	0x02, 0x4a
	.zero		1
	.zero		1


	//----- nvinfo : EIATTR_EXIT_INSTR_OFFSETS
	.align		4
        /*0048*/ 	.byte	0x04, 0x1c
        /*004a*/ 	.short	(.L_63 - .L_62)


	//   ....[0]....
.L_62:
        /*004c*/ 	.word	0x00000070


	//   ....[1]....
        /*0050*/ 	.word	0x00000160


	//----- nvinfo : EIATTR_CBANK_PARAM_SIZE
	.align		4
.L_63:
        /*0054*/ 	.byte	0x03, 0x19
        /*0056*/ 	.short	0x0018


	//----- nvinfo : EIATTR_PARAM_CBANK
	.align		4
        /*0058*/ 	.byte	0x04, 0x0a
        /*005a*/ 	.short	(.L_65 - .L_64)
	.align		4
.L_64:
        /*005c*/ 	.word	index@(.nv.constant0._Z25ComputeVertexDegreeKernelPK4int3iPi)
        /*0060*/ 	.short	0x0380
        /*0062*/ 	.short	0x0018


	//----- nvinfo : EIATTR_SW_WAR
	.align		4
.L_65:
        /*0064*/ 	.byte	0x04, 0x36
        /*0066*/ 	.short	(.L_67 - .L_66)
.L_66:
        /*0068*/ 	.word	0x00000008
.L_67:


//--------------------- .nv.callgraph             --------------------------
	.section	.nv.callgraph,"",@"SHT_CUDA_CALLGRAPH"
	.align	4
	.sectionentsize	8
	.align		4
        /*0000*/ 	.word	0x00000000
	.align		4
        /*0004*/ 	.word	0xffffffff
	.align		4
        /*0008*/ 	.word	0x00000000
	.align		4
        /*000c*/ 	.word	0xfffffffe
	.align		4
        /*0010*/ 	.word	0x00000000
	.align		4
        /*0014*/ 	.word	0xfffffffd
	.align		4
        /*0018*/ 	.word	0x00000000
	.align		4
        /*001c*/ 	.word	0xfffffffc


//--------------------- .text._Z26RemoveDuplicateEdgesKernelPiPKiiS_ --------------------------
	.section	.text._Z26RemoveDuplicateEdgesKernelPiPKiiS_,"ax",@progbits
	.align	128
        .global         _Z26RemoveDuplicateEdgesKernelPiPKiiS_
        .type           _Z26RemoveDuplicateEdgesKernelPiPKiiS_,@function
        .size           _Z26RemoveDuplicateEdgesKernelPiPKiiS_,(.L_x_21 - _Z26RemoveDuplicateEdgesKernelPiPKiiS_)
        .other          _Z26RemoveDuplicateEdgesKernelPiPKiiS_,@"STO_CUDA_ENTRY STV_DEFAULT"
_Z26RemoveDuplicateEdgesKernelPiPKiiS_:
.text._Z26RemoveDuplicateEdgesKernelPiPKiiS_:
[----:B------:R-:W-:Y:S01]  /*0000*/  LDC R1, c[0x0][0x37c] ;  /* 0x0000df00ff017b82 */ /* 0x000fe20000000800 */
[----:B------:R-:W0:Y:S07]  /*0010*/  S2R R3, SR_TID.X ;  /* 0x0000000000037919 */ /* 0x000e2e0000002100 */
[----:B------:R-:W0:Y:S01]  /*0020*/  S2UR UR4, SR_CTAID.X ;  /* 0x00000000000479c3 */ /* 0x000e220000002500 */
[----:B------:R-:W1:Y:S07]  /*0030*/  LDCU UR5, c[0x0][0x390] ;  /* 0x00007200ff0577ac */ /* 0x000e6e0008000800 */
[----:B------:R-:W0:Y:S02]  /*0040*/  LDC R2, c[0x0][0x360] ;  /* 0x0000d800ff027b82 */ /* 0x000e240000000800 */
[----:B0-----:R-:W-:-:S05]  /*0050*/  IMAD R2, R2, UR4, R3 ;  /* 0x0000000402027c24 */ /* 0x001fca000f8e0203 */
[----:B-1----:R-:W-:-:S13]  /*0060*/  ISETP.GE.AND P0, PT, R2, UR5, PT ;  /* 0x0000000502007c0c */ /* 0x002fda000bf06270 */
[----:B------:R-:W-:Y:S05]  /*0070*/  @P0 EXIT ;  /* 0x000000000000094d */ /* 0x000fea0003800000 */
[----:B------:R-:W0:Y:S01]  /*0080*/  LDC.64 R6, c[0x0][0x388] ;  /* 0x0000e200ff067b82 */ /* 0x000e220000000a00 */
[----:B------:R-:W1:Y:S01]  /*0090*/  LDCU.64 UR4, c[0x0][0x358] ;  /* 0x00006b00ff0477ac */ /* 0x000e620008000a00 */
[----:B0-----:R-:W-:-:S05]  /*00a0*/  IMAD.WIDE R6, R2, 0x4, R6 ;  /* 0x0000000402067825 */ /* 0x001fca00078e0206 */
[----:B-1----:R-:W2:Y:S04]  /*00b0*/  LDG.E R0, desc[UR4][R6.64] ;  /* 0x0000000406007981 */ /* 0x002ea8000c1e1900 */
[----:B------:R-:W2:Y:S02]  /*00c0*/  LDG.E R3, desc[UR4][R6.64+0x4] ;  /* 0x0000040406037981 */ /* 0x000ea4000c1e1900 */
[----:B--2---:R-:W-:-:S05]  /*00d0*/  IMAD.IADD R4, R3, 0x1, -R0 ;  /* 0x0000000103047824 */ /* 0x004fca00078e0a00 */
[----:B------:R-:W-:-:S13]  /*00e0*/  ISETP.NE.AND P0, PT, R4, RZ, PT ;  /* 0x000000ff0400720c */ /* 0x000fda0003f05270 */
[----:B------:R-:W-:Y:S05]  /*00f0*/  @!P0 BRA `(.L_x_0) ;  /* 0x0000000800ac8947 */ /* 0x000fea0003800000 */
[----:B------:R-:W0:Y:S01]  /*0100*/  LDC.64 R10, c[0x0][0x380] ;  /* 0x0000e000ff0a7b82 */ /* 0x000e220000000a00 */
[C---:B------:R-:W-:Y:S01]  /*0110*/  ISETP.GE.AND P0, PT, R4.reuse, 0x2, PT ;  /* 0x000000020400780c */ /* 0x040fe20003f06270 */
[----:B------:R-:W-:Y:S02]  /*0120*/  HFMA2 R7, -RZ, RZ, 0, 0 ;  /* 0x00000000ff077431 */ /* 0x000fe400000001ff */
[----:B------:R-:W-:Y:S01]  /*0130*/  IMAD.MOV.U32 R6, RZ, RZ, 0x8 ;  /* 0x00000008ff067424 */ /* 0x000fe200078e00ff */
[----:B------:R-:W-:Y:S01]  /*0140*/  BSSY.RECONVERGENT B0, `(.L_x_1) ;  /* 0x0000050000007945 */ /* 0x000fe20003800200 */
[----:B------:R-:W-:Y:S02]  /*0150*/  VIADD R8, R4, 0xffffffff ;  /* 0xffffffff04087836 */ /* 0x000fe40000000000 */
[----:B0-----:R-:W-:-:S06]  /*0160*/  IMAD.WIDE.U32 R6, R10, 0x1, R6 ;  /* 0x000000010a067825 */ /* 0x001fcc00078e0006 */
[----:B------:R-:W-:Y:S05]  /*0170*/  @!P0 BRA `(.L_x_2) ;  /* 0x0000000400308947 */ /* 0x000fea0003800000 */
[----:B------:R-:W-:Y:S01]  /*0180*/  IMAD.IADD R9, R7, 0x1, R11 ;  /* 0x0000000107097824 */ /* 0x000fe200078e020b */
[----:B------:R-:W-:Y:S01]  /*0190*/  IADD3 R5, PT, PT, R3, -0x2, RZ ;  /* 0xfffffffe03057810 */ /* 0x000fe20007ffe0ff */
[----:B------:R-:W-:-:S07]  /*01a0*/  IMAD.MOV.U32 R19, RZ, RZ, RZ ;  /* 0x000000ffff137224 */ /* 0x000fce00078e00ff */
.L_x_8:
[----:B------:R-:W0:Y:S01]  /*01b0*/  LDC.64 R10, c[0x0][0x380] ;  /* 0x0000e000ff0a7b82 */ /* 0x000e220000000a00 */
[----:B------:R-:W-:Y:S01]  /*01c0*/  IMAD.IADD R12, R8, 0x1, -R19 ;  /* 0x00000001080c7824 */ /* 0x000fe200078e0a13 */
[----:B------:R-:W-:Y:S01]  /*01d0*/  IADD3 R16, PT, PT, R0, R19, RZ ;  /* 0x0000001300107210 */ /* 0x000fe20007ffe0ff */
[----:B------:R-:W-:Y:S01]  /*01e0*/  VIADD R15, R19, 0x1 ;  /* 0x00000001130f7836 */ /* 0x000fe20000000000 */
[----:B------:R-:W-:Y:S02]  /*01f0*/  BSSY.RECONVERGENT B1, `(.L_x_3) ;  /* 0x0000020000017945 */ /* 0x000fe40003800200 */
[----:B------:R-:W-:Y:S01]  /*0200*/  LOP3.LUT P0, R18, R12, 0x3, RZ, 0xc0, !PT ;  /* 0x000000030c127812 */ /* 0x000fe2000780c0ff */
[----:B------:R-:W-:Y:S02]  /*0210*/  IMAD.MOV.U32 R17, RZ, RZ, R15 ;  /* 0x000000ffff117224 */ /* 0x000fe400078e000f */
[----:B0-----:R-:W-:-:S10]  /*0220*/  IMAD.WIDE R10, R16, 0x4, R10 ;  /* 0x00000004100a7825 */ /* 0x001fd400078e020a */
[----:B------:R-:W-:Y:S05]  /*0230*/  @!P0 BRA `(.L_x_4) ;  /* 0x00000000006c8947 */ /* 0x000fea0003800000 */
[----:B------:R-:W0:Y:S01]  /*0240*/  LDCU.64 UR6, c[0x0][0x380] ;  /* 0x00007000ff0677ac */ /* 0x000e220008000a00 */
[C---:B------:R-:W-:Y:S01]  /*0250*/  IADD3 R13, P0, PT, R0.reuse, R19, RZ ;  /* 0x00000013000d7210 */ /* 0x040fe20007f1e0ff */
[----:B------:R-:W2:Y:S03]  /*0260*/  LDG.E R21, desc[UR4][R10.64] ;  /* 0x000000040a157981 */ /* 0x000ea6000c1e1900 */
[----:B------:R-:W-:Y:S02]  /*0270*/  LEA.HI.X.SX32 R14, R0, RZ, 0x1, P0 ;  /* 0x000000ff000e7211 */ /* 0x000fe400000f0eff */
[----:B0-----:R-:W-:-:S04]  /*0280*/  LEA R12, P0, R13, UR6, 0x2 ;  /* 0x000000060d0c7c11 */ /* 0x001fc8000f8010ff */
[----:B------:R-:W-:-:S05]  /*0290*/  LEA.HI.X R13, R13, UR7, R14, 0x2, P0 ;  /* 0x000000070d0d7c11 */ /* 0x000fca00080f140e */
[----:B------:R-:W2:Y:S01]  /*02a0*/  LDG.E R14, desc[UR4][R12.64+0x4] ;  /* 0x000004040c0e7981 */ /* 0x000ea2000c1e1900 */
[----:B------:R-:W-:Y:S02]  /*02b0*/  ISETP.NE.AND P1, PT, R18, 0x1, PT ;  /* 0x000000011200780c */ /* 0x000fe40003f25270 */
[----:B------:R-:W-:Y:S02]  /*02c0*/  IADD3 R17, PT, PT, R19, 0x2, RZ ;  /* 0x0000000213117810 */ /* 0x000fe40007ffe0ff */
[----:B--2---:R-:W-:-:S13]  /*02d0*/  ISETP.GT.AND P0, PT, R21, R14, PT ;  /* 0x0000000e1500720c */ /* 0x004fda0003f04270 */
[----:B------:R-:W-:Y:S04]  /*02e0*/  @P0 STG.E desc[UR4][R10.64], R14 ;  /* 0x0000000e0a000986 */ /* 0x000fe8000c101904 */
[----:B------:R0:W-:Y:S02]  /*02f0*/  @P0 STG.E desc[UR4][R12.64+0x4], R21 ;  /* 0x000004150c000986 */ /* 0x0001e4000c101904 */
[----:B0-----:R-:W-:Y:S01]  /*0300*/  @P0 IMAD.MOV.U32 R21, RZ, RZ, R14 ;  /* 0x000000ffff150224 */ /* 0x001fe200078e000e */
[----:B------:R-:W-:Y:S06]  /*0310*/  @!P1 BRA `(.L_x_4) ;  /* 0x0000000000349947 */ /* 0x000fec0003800000 */
[----:B------:R-:W2:Y:S01]  /*0320*/  LDG.E R14, desc[UR4][R12.64+0x8] ;  /* 0x000008040c0e7981 */ /* 0x000ea2000c1e1900 */
[----:B------:R-:W-:Y:S01]  /*0330*/  ISETP.NE.AND P1, PT, R18, 0x2, PT ;  /* 0x000000021200780c */ /* 0x000fe20003f25270 */
[----:B------:R-:W-:Y:S01]  /*0340*/  VIADD R17, R19, 0x3 ;  /* 0x0000000313117836 */ /* 0x000fe20000000000 */
[----:B--2---:R-:W-:-:S13]  /*0350*/  ISETP.GT.AND P0, PT, R21, R14, PT ;  /* 0x0000000e1500720c */ /* 0x004fda0003f04270 */
[----:B------:R-:W-:Y:S04]  /*0360*/  @P0 STG.E desc[UR4][R10.64], R14 ;  /* 0x0000000e0a000986 */ /* 0x000fe8000c101904 */
[----:B------:R0:W-:Y:S02]  /*0370*/  @P0 STG.E desc[UR4][R12.64+0x8], R21 ;  /* 0x000008150c000986 */ /* 0x0001e4000c101904 */
[----:B0-----:R-:W-:Y:S01]  /*0380*/  @P0 MOV R21, R14 ;  /* 0x0000000e00150202 */ /* 0x001fe20000000f00 */
[----:B------:R-:W-:Y:S06]  /*0390*/  @!P1 BRA `(.L_x_4) ;  /* 0x0000000000149947 */ /* 0x000fec0003800000 */
[----:B------:R-:W2:Y:S01]  /*03a0*/  LDG.E R14, desc[UR4][R12.64+0xc] ;  /* 0x00000c040c0e7981 */ /* 0x000ea2000c1e1900 */
[----:B------:R-:W-:Y:S01]  /*03b0*/  VIADD R17, R19, 0x4 ;  /* 0x0000000413117836 */ /* 0x000fe20000000000 */
[----:B--2---:R-:W-:-:S13]  /*03c0*/  ISETP.GT.AND P0, PT, R21, R14, PT ;  /* 0x0000000e1500720c */ /* 0x004fda0003f04270 */
[----:B------:R0:W-:Y:S04]  /*03d0*/  @P0 STG.E desc[UR4][R10.64], R14 ;  /* 0x0000000e0a000986 */ /* 0x0001e8000c101904 */
[----:B------:R0:W-:Y:S02]  /*03e0*/  @P0 STG.E desc[UR4][R12.64+0xc], R21 ;  /* 0x00000c150c000986 */ /* 0x0001e4000c101904 */
.L_x_4:
[----:B------:R-:W-:Y:S05]  /*03f0*/  BSYNC.RECONVERGENT B1 ;  /* 0x0000000000017941 */ /* 0x000fea0003800200 */
.L_x_3:
[----:B0-----:R-:W-:Y:S01]  /*0400*/  IMAD.IADD R12, R5, 0x1, -R16 ;  /* 0x00000001050c7824 */ /* 0x001fe200078e0a10 */
[----:B------:R-:W-:Y:S04]  /*0410*/  BSSY.RECONVERGENT B1, `(.L_x_5) ;  /* 0x000001f000017945 */ /* 0x000fe80003800200 */
[----:B------:R-:W-:-:S13]  /*0420*/  ISETP.GE.U32.AND P0, PT, R12, 0x3, PT ;  /* 0x000000030c00780c */ /* 0x000fda0003f06070 */
[----:B------:R-:W-:Y:S05]  /*0430*/  @!P0 BRA `(.L_x_6) ;  /* 0x0000000000708947 */ /* 0x000fea0003800000 */
[----:B------:R-:W-:-:S07]  /*0440*/  IADD3 R19, PT, PT, R0, R17, RZ ;  /* 0x0000001100137210 */ /* 0x000fce0007ffe0ff */
.L_x_7:
[----:B------:R-:W-:Y:S01]  /*0450*/  IMAD.MOV.U32 R12, RZ, RZ, R6 ;  /* 0x000000ffff0c7224 */ /* 0x000fe200078e0006 */
[----:B------:R-:W2:Y:S01]  /*0460*/  LDG.E R21, desc[UR4][R10.64] ;  /* 0x000000040a157981 */ /* 0x000ea2000c1e1900 */
[----:B------:R-:W-:Y:S02]  /*0470*/  IMAD.MOV.U32 R13, RZ, RZ, R9 ;  /* 0x000000ffff0d7224 */ /* 0x000fe400078e0009 */
[----:B------:R-:W-:-:S05]  /*0480*/  IMAD.WIDE R12, R19, 0x4, R12 ;  /* 0x00000004130c7825 */ /* 0x000fca00078e020c */
[----:B------:R-:W2:Y:S02]  /*0490*/  LDG.E R14, desc[UR4][R12.64+-0x8] ;  /* 0xfffff8040c0e7981 */ /* 0x000ea4000c1e1900 */
[----:B--2---:R-:W-:-:S13]  /*04a0*/  ISETP.GT.AND P0, PT, R21, R14, PT ;  /* 0x0000000e1500720c */ /* 0x004fda0003f04270 */
[----:B------:R-:W-:Y:S04]  /*04b0*/  @P0 STG.E desc[UR4][R10.64], R14 ;  /* 0x0000000e0a000986 */ /* 0x000fe8000c101904 */
[----:B------:R0:W-:Y:S04]  /*04c0*/  @P0 STG.E desc[UR4][R12.64+-0x8], R21 ;  /* 0xfffff8150c000986 */ /* 0x0001e8000c101904 */
[----:B------:R-:W2:Y:S04]  /*04d0*/  LDG.E R16, desc[UR4][R12.64+-0x4] ;  /* 0xfffffc040c107981 */ /* 0x000ea8000c1e1900 */
[----:B0-----:R-:W2:Y:S02]  /*04e0*/  @P0 LDG.E R21, desc[UR4][R10.64] ;  /* 0x000000040a150981 */ /* 0x001ea4000c1e1900 */
        /* <DEDUP_REMOVED lines=9> */
[----:B0-----:R-:W2:Y:S01]  /*0580*/  @P0 LDG.E R21, desc[UR4][R10.64] ;  /* 0x000000040a150981 */ /* 0x001ea2000c1e1900 */
[----:B------:R-:W-:Y:S01]  /*0590*/  IADD3 R17, PT, PT, R17, 0x4, RZ ;  /* 0x0000000411117810 */ /* 0x000fe20007ffe0ff */
[----:B------:R-:W-:Y:S01]  /*05a0*/  VIADD R19, R19, 0x4 ;  /* 0x0000000413137836 */ /* 0x000fe20000000000 */
[----:B--2---:R-:W-:-:S13]  /*05b0*/  ISETP.GT.AND P0, PT, R21, R14, PT ;  /* 0x0000000e1500720c */ /* 0x004fda0003f04270 */
[----:B------:R0:W-:Y:S04]  /*05c0*/  @P0 STG.E desc[UR4][R10.64], R14 ;  /* 0x0000000e0a000986 */ /* 0x0001e8000c101904 */
[----:B------:R0:W-:Y:S01]  /*05d0*/  @P0 STG.E desc[UR4][R12.64+0x4], R21 ;  /* 0x000004150c000986 */ /* 0x0001e2000c101904 */
[----:B------:R-:W-:-:S13]  /*05e0*/  ISETP.GE.AND P0, PT, R17, R4, PT ;  /* 0x000000041100720c */ /* 0x000fda0003f06270 */
[----:B0-----:R-:W-:Y:S05]  /*05f0*/  @!P0 BRA `(.L_x_7) ;  /* 0xfffffffc00948947 */ /* 0x001fea000383ffff */
.L_x_6:
[----:B------:R-:W-:Y:S05]  /*0600*/  BSYNC.RECONVERGENT B1 ;  /* 0x0000000000017941 */ /* 0x000fea0003800200 */
.L_x_5:
[----:B------:R-:W-:Y:S01]  /*0610*/  ISETP.NE.AND P0, PT, R15, R8, PT ;  /* 0x000000080f00720c */ /* 0x000fe20003f05270 */
[----:B------:R-:W-:-:S12]  /*0620*/  IMAD.MOV.U32 R19, RZ, RZ, R15 ;  /* 0x000000ffff137224 */ /* 0x000fd800078e000f */
[----:B------:R-:W-:Y:S05]  /*0630*/  @P0 BRA `(.L_x_8) ;  /* 0xfffffff800dc0947 */ /* 0x000fea000383ffff */
.L_x_2:
[----:B------:R-:W-:Y:S05]  /*0640*/  BSYNC.RECONVERGENT B0 ;  /* 0x0000000000007941 */ /* 0x000fea0003800200 */
.L_x_1:
[----:B------:R-:W-:Y:S01]  /*0650*/  IADD3 R10, PT, PT, R0, 0x1, RZ ;  /* 0x00000001000a7810 */ /* 0x000fe20007ffe0ff */
[----:B------:R-:W-:Y:S01]  /*0660*/  BSSY.RECONVERGENT B0, `(.L_x_9) ;  /* 0x000004f000007945 */ /* 0x000fe20003800200 */
[----:B------:R-:W-:Y:S02]  /*0670*/  IMAD.MOV.U32 R5, RZ, RZ, R0 ;  /* 0x000000ffff057224 */ /* 0x000fe400078e0000 */
[----:B------:R-:W-:-:S13]  /*0680*/  ISETP.GE.AND P0, PT, R10, R3, PT ;  /* 0x000000030a00720c */ /* 0x000fda0003f06270 */
[----:B------:R-:W-:Y:S05]  /*0690*/  @P0 BRA `(.L_x_10) ;  /* 0x00000004002c0947 */ /* 0x000fea0003800000 */
[----:B------:R-:W0:Y:S02]  /*06a0*/  LDC.64 R6, c[0x0][0x380] ;  /* 0x0000e000ff067b82 */ /* 0x000e240000000a00 */
[----:B0-----:R-:W-:-:S06]  /*06b0*/  IMAD.WIDE R6, R0, 0x4, R6 ;  /* 0x0000000400067825 */ /* 0x001fcc00078e0206 */
[----:B------:R0:W5:Y:S01]  /*06c0*/  LDG.E R6, desc[UR4][R6.64] ;  /* 0x0000000406067981 */ /* 0x000162000c1e1900 */
[----:B------:R-:W-:Y:S01]  /*06d0*/  LOP3.LUT P0, R9, R8, 0x3, RZ, 0xc0, !PT ;  /* 0x0000000308097812 */ /* 0x000fe2000780c0ff */
[----:B------:R-:W-:Y:S01]  /*06e0*/  BSSY.RECONVERGENT B1, `(.L_x_11) ;  /* 0x0000018000017945 */ /* 0x000fe20003800200 */
[----:B------:R-:W-:Y:S01]  /*06f0*/  IMAD.MOV.U32 R8, RZ, RZ, R10 ;  /* 0x000000ffff087224 */ /* 0x000fe200078e000a */
[----:B------:R-:W-:-:S10]  /*0700*/  MOV R5, R0 ;  /* 0x0000000000057202 */ /* 0x000fd40000000f00 */
[----:B0-----:R-:W-:Y:S05]  /*0710*/  @!P0 BRA `(.L_x_12) ;  /* 0x0000000000508947 */ /* 0x001fea0003800000 */
[----:B------:R-:W0:Y:S01]  /*0720*/  LDC.64 R10, c[0x0][0x380] ;  /* 0x0000e000ff0a7b82 */ /* 0x000e220000000a00 */
[----:B------:R-:W-:Y:S01]  /*0730*/  BSSY.RECONVERGENT B2, `(.L_x_13) ;  /* 0x0000011000027945 */ /* 0x000fe20003800200 */
[----:B------:R-:W-:Y:S01]  /*0740*/  IMAD.MOV R9, RZ, RZ, -R9 ;  /* 0x000000ffff097224 */ /* 0x000fe200078e0a09 */
[----:B------:R-:W-:Y:S01]  /*0750*/  MOV R5, R0 ;  /* 0x0000000000057202 */ /* 0x000fe20000000f00 */
[----:B------:R-:W-:-:S07]  /*0760*/  IMAD.MOV.U32 R7, RZ, RZ, R0 ;  /* 0x000000ffff077224 */ /* 0x000fce00078e0000 */
.L_x_14:
[----:B0-----:R-:W-:-:S05]  /*0770*/  IMAD.WIDE R14, R8, 0x4, R10 ;  /* 0x00000004080e7825 */ /* 0x001fca00078e020a */
[----:B------:R-:W2:Y:S01]  /*0780*/  LDG.E R17, desc[UR4][R14.64] ;  /* 0x000000040e117981 */ /* 0x000ea2000c1e1900 */
[----:B------:R-:W-:Y:S01]  /*0790*/  VIADD R9, R9, 0x1 ;  /* 0x0000000109097836 */ /* 0x000fe20000000000 */
[----:B--2--5:R-:W-:-:S13]  /*07a0*/  ISETP.NE.AND P0, PT, R17, R6, PT ;  /* 0x000000061100720c */ /* 0x024fda0003f05270 */
[----:B------:R-:W-:-:S05]  /*07b0*/  @P0 IMAD.WIDE R12, R5, 0x4, R10 ;  /* 0x00000004050c0825 */ /* 0x000fca00078e020a */
[----:B------:R1:W-:Y:S04]  /*07c0*/  @P0 STG.E desc[UR4][R12.64+0x4], R17 ;  /* 0x000004110c000986 */ /* 0x0003e8000c101904 */
[----:B------:R1:W5:Y:S01]  /*07d0*/  @P0 LDG.E R6, desc[UR4][R14.64] ;  /* 0x000000040e060981 */ /* 0x000362000c1e1900 */
[----:B------:R-:W-:Y:S01]  /*07e0*/  ISETP.NE.AND P1, PT, R9, RZ, PT ;  /* 0x000000ff0900720c */ /* 0x000fe20003f25270 */
[----:B------:R-:W-:Y:S02]  /*07f0*/  @P0 VIADD R16, R5, 0x1 ;  /* 0x0000000105100836 */ /* 0x000fe40000000000 */
[----:B------:R-:W-:Y:S02]  /*0800*/  VIADD R7, R7, 0x1 ;  /* 0x0000000107077836 */ /* 0x000fe40000000000 */
[----:B------:R-:W-:Y:S01]  /*0810*/  VIADD R8, R8, 0x1 ;  /* 0x0000000108087836 */ /* 0x000fe20000000000 */
[----:B------:R-:W-:-:S07]  /*0820*/  @P0 MOV R5, R16 ;  /* 0x0000001000050202 */ /* 0x000fce0000000f00 */
[----:B-1----:R-:W-:Y:S05]  /*0830*/  @P1 BRA `(.L_x_14) ;  /* 0xfffffffc00cc1947 */ /* 0x002fea000383ffff */
[----:B------:R-:W-:Y:S05]  /*0840*/  BSYNC.RECONVERGENT B2 ;  /* 0x0000000000027941 */ /* 0x000fea0003800200 */
.L_x_13:
[----:B------:R-:W-:-:S07]  /*0850*/  IADD3 R8, PT, PT, R7, 0x1, RZ ;  /* 0x0000000107087810 */ /* 0x000fce0007ffe0ff */
.L_x_12:
[----:B------:R-:W-:Y:S05]  /*0860*/  BSYNC.RECONVERGENT B1 ;  /* 0x0000000000017941 */ /* 0x000fea0003800200 */
.L_x_11:
[----:B------:R-:W-:-:S05]  /*0870*/  VIADD R4, R4, 0xfffffffe ;  /* 0xfffffffe04047836 */ /* 0x000fca0000000000 */
[----:B------:R-:W-:-:S13]  /*0880*/  ISETP.GE.U32.AND P0, PT, R4, 0x3, PT ;  /* 0x000000030400780c */ /* 0x000fda0003f06070 */
[----:B------:R-:W-:Y:S05]  /*0890*/  @!P0 BRA `(.L_x_10) ;  /* 0x0000000000ac8947 */ /* 0x000fea0003800000 */
[----:B------:R-:W0:Y:S01]  /*08a0*/  LDC.64 R12, c[0x0][0x380] ;  /* 0x0000e000ff0c7b82 */ /* 0x000e220000000a00 */
[----:B------:R-:W-:-:S07]  /*08b0*/  IMAD.IADD R3, R8, 0x1, -R3 ;  /* 0x0000000108037824 */ /* 0x000fce00078e0a03 */
[----:B------:R-:W1:Y:S01]  /*08c0*/  LDC.64 R10, c[0x0][0x380] ;  /* 0x0000e000ff0a7b82 */ /* 0x000e620000000a00 */
[----:B0-----:R-:W-:-:S04]  /*08d0*/  IADD3 R12, P0, PT, R12, 0x8, RZ ;  /* 0x000000080c0c7810 */ /* 0x001fc80007f1e0ff */
[----:B------:R-:W-:-:S09]  /*08e0*/  IADD3.X R13, PT, PT, RZ, R13, RZ, P0, !PT ;  /* 0x0000000dff0d7210 */ /* 0x000fd200007fe4ff */
.L_x_17:
[----:B0-----:R-:W-:-:S05]  /*08f0*/  IMAD.WIDE R14, R8, 0x4, R12 ;  /* 0x00000004080e7825 */ /* 0x001fca00078e020c */
[----:B------:R-:W2:Y:S02]  /*0900*/  LDG.E R7, desc[UR4][R14.64+-0x8] ;  /* 0xfffff8040e077981 */ /* 0x000ea4000c1e1900 */
[----:B--2--5:R-:W-:-:S13]  /*0910*/  ISETP.NE.AND P0, PT, R7, R6, PT ;  /* 0x000000060700720c */ /* 0x024fda0003f05270 */
[----:B------:R-:W0:Y:S02]  /*0920*/  @P0 LDC.64 R16, c[0x0][0x380] ;  /* 0x0000e000ff100b82 */ /* 0x000e240000000a00 */
[----:B0-----:R-:W-:-:S05]  /*0930*/  @P0 IMAD.WIDE R16, R5, 0x4, R16 ;  /* 0x0000000405100825 */ /* 0x001fca00078e0210 */
[----:B------:R0:W-:Y:S04]  /*0940*/  @P0 STG.E desc[UR4][R16.64+0x4], R7 ;  /* 0x0000040710000986 */ /* 0x0001e8000c101904 */
[----:B------:R-:W2:Y:S04]  /*0950*/  @P0 LDG.E R6, desc[UR4][R14.64+-0x8] ;  /* 0xfffff8040e060981 */ /* 0x000ea8000c1e1900 */
[----:B------:R-:W2:Y:S01]  /*0960*/  LDG.E R9, desc[UR4][R14.64+-0x4] ;  /* 0xfffffc040e097981 */ /* 0x000ea2000c1e1900 */
[----:B------:R-:W-:-:S04]  /*0970*/  @P0 VIADD R4, R5, 0x1 ;  /* 0x0000000105040836 */ /* 0x000fc80000000000 */
[----:B------:R-:W-:Y:S01]  /*0980*/  @P0 IMAD.MOV.U32 R5, RZ, RZ, R4 ;  /* 0x000000ffff050224 */ /* 0x000fe200078e0004 */
[----:B--2---:R-:W-:-:S13]  /*0990*/  ISETP.NE.AND P1, PT, R9, R6, PT ;  /* 0x000000060900720c */ /* 0x004fda0003f25270 */
[----:B------:R-:W2:Y:S02]  /*09a0*/  @P1 LDC.64 R18, c[0x0][0x380] ;  /* 0x0000e000ff121b82 */ /* 0x000ea40000000a00 */
[----:B--2---:R-:W-:-:S05]  /*09b0*/  @P1 IMAD.WIDE R18, R5, 0x4, R18 ;  /* 0x0000000405121825 */ /* 0x004fca00078e0212 */
[----:B------:R2:W-:Y:S04]  /*09c0*/  @P1 STG.E desc[UR4][R18.64+0x4], R9 ;  /* 0x0000040912001986 */ /* 0x0005e8000c101904 */
[----:B------:R-:W3:Y:S04]  /*09d0*/  @P1 LDG.E R6, desc[UR4][R14.64+-0x4] ;  /* 0xfffffc040e061981 */ /* 0x000ee8000c1e1900 */
[----:B------:R-:W3:Y:S01]  /*09e0*/  LDG.E R21, desc[UR4][R14.64] ;  /* 0x000000040e157981 */ /* 0x000ee2000c1e1900 */
[----:B------:R-:W-:-:S05]  /*09f0*/  @P1 IADD3 R4, PT, PT, R5, 0x1, RZ ;  /* 0x0000000105041810 */ /* 0x000fca0007ffe0ff */
[----:B------:R-:W-:Y:S01]  /*0a00*/  @P1 IMAD.MOV.U32 R5, RZ, RZ, R4 ;  /* 0x000000ffff051224 */ /* 0x000fe200078e0004 */
[----:B---3--:R-:W-:-:S13]  /*0a10*/  ISETP.NE.AND P0, PT, R21, R6, PT ;  /* 0x000000061500720c */ /* 0x008fda0003f05270 */
[----:B0-----:R-:W0:Y:S02]  /*0a20*/  @P0 LDC.64 R16, c[0x0][0x380] ;  /* 0x0000e000ff100b82 */ /* 0x001e240000000a00 */
[----:B0-----:R-:W-:-:S05]  /*0a30*/  @P0 IMAD.WIDE R16, R5, 0x4, R16 ;  /* 0x0000000405100825 */ /* 0x001fca00078e0210 */
[----:B------:R2:W-:Y:S04]  /*0a40*/  @P0 STG.E desc[UR4][R16.64+0x4], R21 ;  /* 0x0000041510000986 */ /* 0x0005e8000c101904 */
[----:B------:R-:W3:Y:S04]  /*0a50*/  @P0 LDG.E R6, desc[UR4][R14.64] ;  /* 0x000000040e060981 */ /* 0x000ee8000c1e1900 */
[----:B------:R-:W3:Y:S01]  /*0a60*/  LDG.E R7, desc[UR4][R14.64+0x4] ;  /* 0x000004040e077981 */ /* 0x000ee2000c1e1900 */
[----:B------:R-:W-:Y:S01]  /*0a70*/  @P0 VIADD R4, R5, 0x1 ;  /* 0x0000000105040836 */ /* 0x000fe20000000000 */
[----:B------:R-:W-:Y:S01]  /*0a80*/  IADD3 R3, PT, PT, R3, 0x4, RZ ;  /* 0x0000000403037810 */ /* 0x000fe20007ffe0ff */
[----:B------:R-:W-:Y:S03]  /*0a90*/  BSSY.RECONVERGENT B1, `(.L_x_15) ;  /* 0x0000009000017945 */ /* 0x000fe60003800200 */
[----:B------:R-:W-:-:S02]  /*0aa0*/  ISETP.NE.AND P2, PT, R3, RZ, PT ;  /* 0x000000ff0300720c */ /* 0x000fc40003f45270 */
[----:B------:R-:W-:Y:S02]  /*0ab0*/  @P0 MOV R5, R4 ;  /* 0x0000000400050202 */ /* 0x000fe40000000f00 */
[----:B---3--:R-:W-:-:S13]  /*0ac0*/  ISETP.NE.AND P1, PT, R7, R6, PT ;  /* 0x000000060700720c */ /* 0x008fda0003f25270 */
[----:B--2---:R-:W-:Y:S05]  /*0ad0*/  @!P1 BRA `(.L_x_16) ;  /* 0x0000000000109947 */ /* 0x004fea0003800000 */
[----:B-1----:R-:W-:-:S05]  /*0ae0*/  IMAD.WIDE R16, R5, 0x4, R10 ;  /* 0x0000000405107825 */ /* 0x002fca00078e020a */
[----:B------:R0:W-:Y:S04]  /*0af0*/  STG.E desc[UR4][R16.64+0x4], R7 ;  /* 0x0000040710007986 */ /* 0x0001e8000c101904 */
[----:B------:R0:W5:Y:S01]  /*0b00*/  LDG.E R6, desc[UR4][R14.64+0x4] ;  /* 0x000004040e067981 */ /* 0x000162000c1e1900 */
[----:B------:R-:W-:-:S07]  /*0b10*/  VIADD R5, R5, 0x1 ;  /* 0x0000000105057836 */ /* 0x000fce0000000000 */
.L_x_16:
[----:B------:R-:W-:Y:S05]  /*0b20*/  BSYNC.RECONVERGENT B1 ;  /* 0x0000000000017941 */ /* 0x000fea0003800200 */
.L_x_15:
[----:B------:R-:W-:Y:S01]  /*0b30*/  IADD3 R8, PT, PT, R8, 0x4, RZ ;  /* 0x0000000408087810 */ /* 0x000fe20007ffe0ff */
[----:B------:R-:W-:Y:S06]  /*0b40*/  @P2 BRA `(.L_x_17) ;  /* 0xfffffffc00682947 */ /* 0x000fec000383ffff */
.L_x_10:
[----:B------:R-:W-:Y:S05]  /*0b50*/  BSYNC.RECONVERGENT B0 ;  /* 0x0000000000007941 */ /* 0x000fea0003800200 */
.L_x_9:
[----:B0----5:R-:W0:Y:S01]  /*0b60*/  LDC.64 R6, c[0x0][0x398] ;  /* 0x0000e600ff067b82 */ /* 0x021e220000000a00 */
[----:B------:R-:W-:Y:S01]  /*0b70*/  IADD3 R5, PT, PT, R5, 0x1, -R0 ;  /* 0x0000000105057810 */ /* 0x000fe20007ffe800 */
[----:B0-----:R-:W-:-:S05]  /*0b80*/  IMAD.WIDE R2, R2, 0x4, R6 ;  /* 0x0000000402027825 */ /* 0x001fca00078e0206 */
[----:B------:R-:W-:Y:S01]  /*0b90*/  STG.E desc[UR4][R2.64], R5 ;  /* 0x0000000502007986 */ /* 0x000fe2000c101904 */
[----:B------:R-:W-:Y:S05]  /*0ba0*/  EXIT ;  /* 0x000000000000794d */ /* 0x000fea0003800000 */
.L_x_0:
[----:B------:R-:W0:Y:S02]  /*0bb0*/  LDC.64 R4, c[0x0][0x398] ;  /* 0x0000e600ff047b82 */ /* 0x000e240000000a00 */
[----:B0-----:R-:W-:-:S05]  /*0bc0*/  IMAD.WIDE R4, R2, 0x4, R4 ;  /* 0x0000000402047825 */ /* 0x001fca00078e0204 */
[----:B------:R-:W-:Y:S01]  /*0bd0*/  STG.E desc[UR4][R4.64], RZ ;  /* 0x000000ff04007986 */ /* 0x000fe2000c101904 */
[----:B------:R-:W-:Y:S05]  /*0be0*/  EXIT ;  /* 0x000000000000794d */ /* 0x000fea0003800000 */
.L_x_18:
[----:B------:R-:W-:-:S00]  /*0bf0*/  BRA `(.L_x_18) ;  /* 0xfffffffc00fc7947 */ /* 0x000fc0000383ffff */
[----:B------:R-:W-:-:S00]  /*0c00*/  NOP ;  /* 0x0000000000007918 */ /* 0x000fc00000000000 */
[----:B------:R-:W-:-:S00]  /*0c10*/  NOP ;  /* 0x0000000000007918 */ /* 0x000fc00000000000 */
[----:B------:R-:W-:-:S00]  /*0c20*/  NOP ;  /* 0x0000000000007918 */ /* 0x000fc00000000000 */
[----:B------:R-:W-:-:S00]  /*0c30*/  NOP ;  /* 0x0000000000007918 */ /* 0x000fc00000000000 */
[----:B------:R-:W-:-:S00]  /*0c40*/  NOP ;  /* 0x0000000000007918 */ /* 0x000fc00000000000 */
[----:B------:R-:W-:-:S00]  /*0c50*/  NOP ;  /* 0x0000000000007918 */ /* 0x000fc00000000000 */
[----:B------:R-:W-:-:S00]  /*0c60*/  NOP ;  /* 0x0000000000007918 */ /* 0x000fc00000000000 */
[----:B------:R-:W-:-:S00]  /*0c70*/  NOP ;  /* 0x0000000000007918 */ /* 0x000fc00000000000 */
.L_x_21:


//--------------------- .text._Z19BuildEdgeListKernelPK4int3iPKiPiS4_ --------------------------
	.section	.text._Z19BuildEdgeListKernelPK4int3iPKiPiS4_,"ax",@progbits
	.align	128
        .global         _Z19BuildEdgeListKernelPK4int3iPKiPiS4_
        .type           _Z19BuildEdgeListKernelPK4int3iPKiPiS4_,@function
        .size           _Z19BuildEdgeListKernelPK4int3iPKiPiS4_,(.L_x_22 - _Z19BuildEdgeListKernelPK4int3iPKiPiS4_)
        .other          _Z19BuildEdgeListKernelPK4int3iPKiPiS4_,@"STO_CUDA_ENTRY STV_DEFAULT"
_Z19BuildEdgeListKernelPK4int3iPKiPiS4_:
.text._Z19BuildEdgeListKernelPK4int3iPKiPiS4_:
        /* <DEDUP_REMOVED lines=9> */
[----:B------:R-:W1:Y:S07]  /*0090*/  LDCU.64 UR4, c[0x0][0x358] ;  /* 0x00006b00ff0477ac */ /* 0x000e6e0008000a00 */
[----:B------:R-:W2:Y:S08]  /*00a0*/  LDC.64 R16, c[0x0][0x3a0] ;  /* 0x0000e800ff107b82 */ /* 0x000eb00000000a00 */
[----:B------:R-:W3:Y:S01]  /*00b0*/  LDC.64 R8, c[0x0][0x390] ;  /* 0x0000e400ff087b82 */ /* 0x000ee20000000a00 */
[----:B0-----:R-:W-:-:S04]  /*00c0*/  IMAD.WIDE R24, R3, 0xc, R24 ;  /* 0x0000000c03187825 */ /* 0x001fc800078e0218 */
[----:B------:R-:W-:-:S03]  /*00d0*/  HFMA2 R11, -RZ, RZ, 0, 5.9604644775390625e-08 ;  /* 0x00000001ff0b7431 */ /* 0x000fc600000001ff */
[----:B------:R-:W0:Y:S01]  /*00e0*/  LDC.64 R6, c[0x0][0x398] ;  /* 0x0000e600ff067b82 */ /* 0x000e220000000a00 */
[----:B-1----:R-:W2:Y:S04]  /*00f0*/  LDG.E R13, desc[UR4][R24.64] ;  /* 0x00000004180d7981 */ /* 0x002ea8000c1e1900 */
[----:B------:R-:W4:Y:S04]  /*0100*/  LDG.E R15, desc[UR4][R24.64+0x4] ;  /* 0x00000404180f7981 */ /* 0x000f28000c1e1900 */
[----:B------:R1:W5:Y:S01]  /*0110*/  LDG.E R19, desc[UR4][R24.64+0x8] ;  /* 0x0000080418137981 */ /* 0x000362000c1e1900 */
[----:B--2---:R-:W-:-:S04]  /*0120*/  IMAD.WIDE R4, R13, 0x4, R16 ;  /* 0x000000040d047825 */ /* 0x004fc800078e0210 */
[----:B---3--:R-:W-:Y:S01]  /*0130*/  IMAD.WIDE R2, R13, 0x4, R8 ;  /* 0x000000040d027825 */ /* 0x008fe200078e0208 */
[----:B------:R-:W2:Y:S04]  /*0140*/  ATOMG.E.ADD.STRONG.GPU PT, R0, desc[UR4][R4.64], R11 ;  /* 0x8000000b040079a8 */ /* 0x000ea800081ef104 */
[----:B------:R-:W2:Y:S01]  /*0150*/  LDG.E R21, desc[UR4][R2.64] ;  /* 0x0000000402157981 */ /* 0x000ea2000c1e1900 */
[----:B----4-:R-:W-:Y:S01]  /*0160*/  IMAD.WIDE R22, R15, 0x4, R16 ;  /* 0x000000040f167825 */ /* 0x010fe200078e0210 */
[----:B--2---:R-:W-:-:S05]  /*0170*/  IADD3 R21, PT, PT, R0, R21, RZ ;  /* 0x0000001500157210 */ /* 0x004fca0007ffe0ff */
[----:B0-----:R-:W-:-:S04]  /*0180*/  IMAD.WIDE R26, R21, 0x4, R6 ;  /* 0x00000004151a7825 */ /* 0x001fc800078e0206 */
[----:B------:R-:W-:Y:S01]  /*0190*/  IMAD.WIDE R20, R15, 0x4, R8 ;  /* 0x000000040f147825 */ /* 0x000fe200078e0208 */
[----:B------:R0:W-:Y:S04]  /*01a0*/  STG.E desc[UR4][R26.64], R15 ;  /* 0x0000000f1a007986 */ /* 0x0001e8000c101904 */
[----:B------:R-:W1:Y:S04]  /*01b0*/  ATOMG.E.ADD.STRONG.GPU PT, R0, desc[UR4][R22.64], R11 ;  /* 0x8000000b160079a8 */ /* 0x000e6800081ef104 */
[----:B------:R-:W1:Y:S02]  /*01c0*/  LDG.E R29, desc[UR4][R20.64] ;  /* 0x00000004141d7981 */ /* 0x000e64000c1e1900 */
[----:B-1----:R-:W-:-:S05]  /*01d0*/  IADD3 R25, PT, PT, R0, R29, RZ ;  /* 0x0000001d00197210 */ /* 0x002fca0007ffe0ff */
[----:B------:R-:W-:-:S05]  /*01e0*/  IMAD.WIDE R24, R25, 0x4, R6 ;  /* 0x0000000419187825 */ /* 0x000fca00078e0206 */
[----:B------:R1:W-:Y:S04]  /*01f0*/  STG.E desc[UR4][R24.64], R13 ;  /* 0x0000000d18007986 */ /* 0x0003e8000c101904 */
[----:B------:R-:W2:Y:S04]  /*0200*/  ATOMG.E.ADD.STRONG.GPU PT, R0, desc[UR4][R22.64], R11 ;  /* 0x8000000b160079a8 */ /* 0x000ea800081ef104 */
[----:B------:R-:W2:Y:S01]  /*0210*/  LDG.E R29, desc[UR4][R20.64] ;  /* 0x00000004141d7981 */ /* 0x000ea2000c1e1900 */
[----:B-----5:R-:W-:-:S04]  /*0220*/  IMAD.WIDE R16, R19, 0x4, R16 ;  /* 0x0000000413107825 */ /* 0x020fc800078e0210 */
[----:B------:R-:W-:Y:S01]  /*0230*/  IMAD.WIDE R8, R19, 0x4, R8 ;  /* 0x0000000413087825 */ /* 0x000fe200078e0208 */
[----:B--2---:R-:W-:-:S05]  /*0240*/  IADD3 R29, PT, PT, R0, R29, RZ ;  /* 0x0000001d001d7210 */ /* 0x004fca0007ffe0ff */
[----:B------:R-:W-:-:S05]  /*0250*/  IMAD.WIDE R28, R29, 0x4, R6 ;  /* 0x000000041d1c7825 */ /* 0x000fca00078e0206 */
[----:B------:R-:W-:Y:S04]  /*0260*/  STG.E desc[UR4][R28.64], R19 ;  /* 0x000000131c007986 */ /* 0x000fe8000c101904 */
[----:B------:R-:W2:Y:S04]  /*0270*/  ATOMG.E.ADD.STRONG.GPU PT, R0, desc[UR4][R16.64], R11 ;  /* 0x8000000b100079a8 */ /* 0x000ea800081ef104 */
[----:B0-----:R-:W2:Y:S02]  /*0280*/  LDG.E R27, desc[UR4][R8.64] ;  /* 0x00000004081b7981 */ /* 0x001ea4000c1e1900 */
[----:B--2---:R-:W-:-:S05]  /*0290*/  IADD3 R27, PT, PT, R0, R27, RZ ;  /* 0x0000001b001b7210 */ /* 0x004fca0007ffe0ff */
[----:B-1----:R-:W-:-:S05]  /*02a0*/  IMAD.WIDE R24, R27, 0x4, R6 ;  /* 0x000000041b187825 */ /* 0x002fca00078e0206 */
[----:B------:R-:W-:Y:S04]  /*02b0*/  STG.E desc[UR4][R24.64], R15 ;  /* 0x0000000f18007986 */ /* 0x000fe8000c101904 */
[----:B------:R-:W2:Y:S04]  /*02c0*/  ATOMG.E.ADD.STRONG.GPU PT, R0, desc[UR4][R16.64], R11 ;  /* 0x8000000b100079a8 */ /* 0x000ea800081ef104 */
[----:B------:R-:W2:Y:S02]  /*02d0*/  LDG.E R21, desc[UR4][R8.64] ;  /* 0x0000000408157981 */ /* 0x000ea4000c1e1900 */
[----:B--2---:R-:W-:-:S05]  /*02e0*/  IADD3 R21, PT, PT, R0, R21, RZ ;  /* 0x0000001500157210 */ /* 0x004fca0007ffe0ff */
[----:B------:R-:W-:-:S05]  /*02f0*/  IMAD.WIDE R20, R21, 0x4, R6 ;  /* 0x0000000415147825 */ /* 0x000fca00078e0206 */
[----:B------:R-:W-:Y:S04]  /*0300*/  STG.E desc[UR4][R20.64], R13 ;  /* 0x0000000d14007986 */ /* 0x000fe8000c101904 */
[----:B------:R-:W2:Y:S04]  /*0310*/  ATOMG.E.ADD.STRONG.GPU PT, R4, desc[UR4][R4.64], R11 ;  /* 0x8000000b040479a8 */ /* 0x000ea800081ef104 */
[----:B------:R-:W2:Y:S02]  /*0320*/  LDG.E R3, desc[UR4][R2.64] ;  /* 0x0000000402037981 */ /* 0x000ea4000c1e1900 */
[----:B--2---:R-:W-:-:S05]  /*0330*/  IADD3 R23, PT, PT, R4, R3, RZ ;  /* 0x0000000304177210 */ /* 0x004fca0007ffe0ff */
[----:B------:R-:W-:-:S05]  /*0340*/  IMAD.WIDE R6, R23, 0x4, R6 ;  /* 0x0000000417067825 */ /* 0x000fca00078e0206 */
[----:B------:R-:W-:Y:S01]  /*0350*/  STG.E desc[UR4][R6.64], R19 ;  /* 0x0000001306007986 */ /* 0x000fe2000c101904 */
[----:B------:R-:W-:Y:S05]  /*0360*/  EXIT ;  /* 0x000000000000794d */ /* 0x000fea0003800000 */
.L_x_19:
        /* <DEDUP_REMOVED lines=9> */
.L_x_22:


//--------------------- .text._Z25ComputeVertexDegreeKernelPK4int3iPi --------------------------
	.section	.text._Z25ComputeVertexDegreeKernelPK4int3iPi,"ax",@progbits
	.align	128
        .global         _Z25ComputeVertexDegreeKernelPK4int3iPi
        .type           _Z25ComputeVertexDegreeKernelPK4int3iPi,@function
        .size           _Z25ComputeVertexDegreeKernelPK4int3iPi,(.L_x_23 - _Z25ComputeVertexDegreeKernelPK4int3iPi)
        .other          _Z25ComputeVertexDegreeKernelPK4int3iPi,@"STO_CUDA_ENTRY STV_DEFAULT"
_Z25ComputeVertexDegreeKernelPK4int3iPi:
.text._Z25ComputeVertexDegreeKernelPK4int3iPi:
        /* <DEDUP_REMOVED lines=10> */
[----:B------:R-:W2:Y:S01]  /*00a0*/  LDC.64 R8, c[0x0][0x390] ;  /* 0x0000e400ff087b82 */ /* 0x000ea20000000a00 */
[----:B0-----:R-:W-:-:S05]  /*00b0*/  IMAD.WIDE R2, R5, 0xc, R2 ;  /* 0x0000000c05027825 */ /* 0x001fca00078e0202 */
[----:B-1----:R-:W2:Y:S04]  /*00c0*/  LDG.E R5, desc[UR4][R2.64] ;  /* 0x0000000402057981 */ /* 0x002ea8000c1e1900 */
[----:B------:R-:W3:Y:S04]  /*00d0*/  LDG.E R7, desc[UR4][R2.64+0x4] ;  /* 0x0000040402077981 */ /* 0x000ee8000c1e1900 */
[----:B------:R-:W4:Y:S01]  /*00e0*/  LDG.E R11, desc[UR4][R2.64+0x8] ;  /* 0x00000804020b7981 */ /* 0x000f22000c1e1900 */
[----:B------:R-:W-:Y:S02]  /*00f0*/  HFMA2 R13, -RZ, RZ, 0, 1.1920928955078125e-07 ;  /* 0x00000002ff0d7431 */ /* 0x000fe400000001ff */
[----:B--2---:R-:W-:-:S04]  /*0100*/  IMAD.WIDE R4, R5, 0x4, R8 ;  /* 0x0000000405047825 */ /* 0x004fc800078e0208 */
[--C-:B---3--:R-:W-:Y:S01]  /*0110*/  IMAD.WIDE R6, R7, 0x4, R8.reuse ;  /* 0x0000000407067825 */ /* 0x108fe200078e0208 */
[----:B------:R-:W-:Y:S03]  /*0120*/  REDG.E.ADD.STRONG.GPU desc[UR4][R4.64], R13 ;  /* 0x0000000d0400798e */ /* 0x000fe6000c12e104 */
[----:B----4-:R-:W-:Y:S01]  /*0130*/  IMAD.WIDE R8, R11, 0x4, R8 ;  /* 0x000000040b087825 */ /* 0x010fe200078e0208 */
[----:B------:R-:W-:Y:S04]  /*0140*/  REDG.E.ADD.STRONG.GPU desc[UR4][R6.64], R13 ;  /* 0x0000000d0600798e */ /* 0x000fe8000c12e104 */
[----:B------:R-:W-:Y:S01]  /*0150*/  REDG.E.ADD.STRONG.GPU desc[UR4][R8.64], R13 ;  /* 0x0000000d0800798e */ /* 0x000fe2000c12e104 */
[----:B------:R-:W-:Y:S05]  /*0160*/  EXIT ;  /* 0x000000000000794d */ /* 0x000fea0003800000 */
.L_x_20:
        /* <DEDUP_REMOVED lines=9> */
.L_x_23:


//--------------------- .nv.shared.reserved.0     --------------------------
	.section	.nv.shared.reserved.0,"aw",@nobits
	.weak		__nv_reservedSMEM_offset_0_alias
	.size		__nv_reservedSMEM_offset_0_alias, 0, 64
	.other		__nv_reservedSMEM_offset_0_alias,@"STO_CUDA_RESERVED_SHARED STV_DEFAULT"
__nv_reservedSMEM_offset_0_alias:
	.zero		0
	.zero		64


//--------------------- .nv.constant0._Z26RemoveDuplicateEdgesKernelPiPKiiS_ --------------------------
	.section	.nv.constant0._Z26RemoveDuplicateEdgesKernelPiPKiiS_,"a",@progbits
	.sectionflags	@""
	.align	4
.nv.constant0._Z26RemoveDuplicateEdgesKernelPiPKiiS_:
	.zero		928


//--------------------- .nv.constant0._Z19BuildEdgeListKernelPK4int3iPKiPiS4_ --------------------------
	.section	.nv.constant0._Z19BuildEdgeListKernelPK4int3iPKiPiS4_,"a",@progbits
	.sectionflags	@""
	.align	4
.nv.constant0._Z19BuildEdgeListKernelPK4int3iPKiPiS4_:
	.zero		936


//--------------------- .nv.constant0._Z25ComputeVertexDegreeKernelPK4int3iPi --------------------------
	.section	.nv.constant0._Z25ComputeVertexDegreeKernelPK4int3iPi,"a",@progbits
	.sectionflags	@""
	.align	4
.nv.constant0._Z25ComputeVertexDegreeKernelPK4int3iPi:
	.zero		920


//--------------------- SYMBOLS --------------------------

	.type		.nv.reservedSmem.offset0,@object
	.size		.nv.reservedSmem.offset0,0x4
